	.headerflags	@"EF_CUDA_TEXMODE_UNIFIED EF_CUDA_64BIT_ADDRESS EF_CUDA_ACCELERATORS EF_CUDA_SM90 EF_CUDA_VIRTUAL_SM(EF_CUDA_SM90)"
	.elftype	@"ET_EXEC"


//--------------------- .nv.info                  --------------------------
	.section	.nv.info,"",@"SHT_CUDA_INFO"
	.align	4


	//----- nvinfo : EIATTR_REGCOUNT
	.align		4
        /*0000*/ 	.byte	0x04, 0x2f
        /*0002*/ 	.short	(.L_1 - .L_0)
	.align		4
.L_0:
        /*0004*/ 	.word	index@(triton_poi_fused__unsafe_index_add_convolution_mul_relu_sub_36)
        /*0008*/ 	.word	0x00000020


	//----- nvinfo : EIATTR_MIN_STACK_SIZE
	.align		4
.L_1:
        /*000c*/ 	.byte	0x04, 0x12
        /*000e*/ 	.short	(.L_3 - .L_2)
	.align		4
.L_2:
        /*0010*/ 	.word	index@(triton_poi_fused__unsafe_index_add_convolution_mul_relu_sub_36)
        /*0014*/ 	.word	0x00000000


	//----- nvinfo : EIATTR_FRAME_SIZE
	.align		4
.L_3:
        /*0018*/ 	.byte	0x04, 0x11
        /*001a*/ 	.short	(.L_5 - .L_4)
	.align		4
.L_4:
        /*001c*/ 	.word	index@(triton_poi_fused__unsafe_index_add_convolution_mul_relu_sub_36)
        /*0020*/ 	.word	0x00000000


	//----- nvinfo : EIATTR_MIN_STACK_SIZE
	.align		4
.L_5:
        /*0024*/ 	.byte	0x04, 0x12
        /*0026*/ 	.short	(.L_7 - .L_6)
	.align		4
.L_6:
        /*0028*/ 	.word	index@(triton_poi_fused__unsafe_index_add_convolution_mul_relu_sub_36)
        /*002c*/ 	.word	0x00000000
.L_7:


//--------------------- .nv.info.triton_poi_fused__unsafe_index_add_convolution_mul_relu_sub_36 --------------------------
	.section	.nv.info.triton_poi_fused__unsafe_index_add_convolution_mul_relu_sub_36,"",@"SHT_CUDA_INFO"
	.sectionflags	@""
	.align	4


	//----- nvinfo : EIATTR_CUDA_API_VERSION
	.align		4
        /*0000*/ 	.byte	0x04, 0x37
        /*0002*/ 	.short	(.L_9 - .L_8)
.L_8:
        /*0004*/ 	.word	0x0000007c


	//----- nvinfo : EIATTR_KPARAM_INFO
	.align		4
.L_9:
        /*0008*/ 	.byte	0x04, 0x17
        /*000a*/ 	.short	(.L_11 - .L_10)
.L_10:
        /*000c*/ 	.word	0x00000000
        /*0010*/ 	.short	0x000d
        /*0012*/ 	.short	0x0068
        /*0014*/ 	.byte	0x00, 0xf0, 0x11, 0x00


	//----- nvinfo : EIATTR_KPARAM_INFO
	.align		4
.L_11:
        /*0018*/ 	.byte	0x04, 0x17
        /*001a*/ 	.short	(.L_13 - .L_12)
.L_12:
        /*001c*/ 	.word	0x00000000
        /*0020*/ 	.short	0x000c
        /*0022*/ 	.short	0x0060
        /*0024*/ 	.byte	0x00, 0xf4, 0x21, 0x00


	//----- nvinfo : EIATTR_KPARAM_INFO
	.align		4
.L_13:
        /*0028*/ 	.byte	0x04, 0x17
        /*002a*/ 	.short	(.L_15 - .L_14)
.L_14:
        /*002c*/ 	.word	0x00000000
        /*0030*/ 	.short	0x000b
        /*0032*/ 	.short	0x0058
        /*0034*/ 	.byte	0x00, 0xf4, 0x21, 0x00


	//----- nvinfo : EIATTR_KPARAM_INFO
	.align		4
.L_15:
        /*0038*/ 	.byte	0x04, 0x17
        /*003a*/ 	.short	(.L_17 - .L_16)
.L_16:
        /*003c*/ 	.word	0x00000000
        /*0040*/ 	.short	0x000a
        /*0042*/ 	.short	0x0050
        /*0044*/ 	.byte	0x00, 0xf4, 0x21, 0x00


	//----- nvinfo : EIATTR_KPARAM_INFO
	.align		4
.L_17:
        /*0048*/ 	.byte	0x04, 0x17
        /*004a*/ 	.short	(.L_19 - .L_18)
.L_18:
        /*004c*/ 	.word	0x00000000
        /*0050*/ 	.short	0x0009
        /*0052*/ 	.short	0x0048
        /*0054*/ 	.byte	0x00, 0xf4, 0x21, 0x00


	//----- nvinfo : EIATTR_KPARAM_INFO
	.align		4
.L_19:
        /*0058*/ 	.byte	0x04, 0x17
        /*005a*/ 	.short	(.L_21 - .L_20)
.L_20:
        /*005c*/ 	.word	0x00000000
        /*0060*/ 	.short	0x0008
        /*0062*/ 	.short	0x0040
        /*0064*/ 	.byte	0x00, 0xf4, 0x21, 0x00


	//----- nvinfo : EIATTR_KPARAM_INFO
	.align		4
.L_21:
        /*0068*/ 	.byte	0x04, 0x17
        /*006a*/ 	.short	(.L_23 - .L_22)
.L_22:
        /*006c*/ 	.word	0x00000000
        /*0070*/ 	.short	0x0007
        /*0072*/ 	.short	0x0038
        /*0074*/ 	.byte	0x00, 0xf4, 0x21, 0x00


	//----- nvinfo : EIATTR_KPARAM_INFO
	.align		4
.L_23:
        /*0078*/ 	.byte	0x04, 0x17
        /*007a*/ 	.short	(.L_25 - .L_24)
.L_24:
        /*007c*/ 	.word	0x00000000
        /*0080*/ 	.short	0x0006
        /*0082*/ 	.short	0x0030
        /*0084*/ 	.byte	0x00, 0xf4, 0x21, 0x00


	//----- nvinfo : EIATTR_KPARAM_INFO
	.align		4
.L_25:
        /*0088*/ 	.byte	0x04, 0x17
        /*008a*/ 	.short	(.L_27 - .L_26)
.L_26:
        /*008c*/ 	.word	0x00000000
        /*0090*/ 	.short	0x0005
        /*0092*/ 	.short	0x0028
        /*0094*/ 	.byte	0x00, 0xf4, 0x21, 0x00


	//----- nvinfo : EIATTR_KPARAM_INFO
	.align		4
.L_27:
        /*0098*/ 	.byte	0x04, 0x17
        /*009a*/ 	.short	(.L_29 - .L_28)
.L_28:
        /*009c*/ 	.word	0x00000000
        /*00a0*/ 	.short	0x0004
        /*00a2*/ 	.short	0x0020
        /*00a4*/ 	.byte	0x00, 0xf4, 0x21, 0x00


	//----- nvinfo : EIATTR_KPARAM_INFO
	.align		4
.L_29:
        /*00a8*/ 	.byte	0x04, 0x17
        /*00aa*/ 	.short	(.L_31 - .L_30)
.L_30:
        /*00ac*/ 	.word	0x00000000
        /*00b0*/ 	.short	0x0003
        /*00b2*/ 	.short	0x0018
        /*00b4*/ 	.byte	0x00, 0xf4, 0x21, 0x00


	//----- nvinfo : EIATTR_KPARAM_INFO
	.align		4
.L_31:
        /*00b8*/ 	.byte	0x04, 0x17
        /*00ba*/ 	.short	(.L_33 - .L_32)
.L_32:
        /*00bc*/ 	.word	0x00000000
        /*00c0*/ 	.short	0x0002
        /*00c2*/ 	.short	0x0010
        /*00c4*/ 	.byte	0x00, 0xf4, 0x21, 0x00


	//----- nvinfo : EIATTR_KPARAM_INFO
	.align		4
.L_33:
        /*00c8*/ 	.byte	0x04, 0x17
        /*00ca*/ 	.short	(.L_35 - .L_34)
.L_34:
        /*00cc*/ 	.word	0x00000000
        /*00d0*/ 	.short	0x0001
        /*00d2*/ 	.short	0x0008
        /*00d4*/ 	.byte	0x00, 0xf4, 0x21, 0x00


	//----- nvinfo : EIATTR_KPARAM_INFO
	.align		4
.L_35:
        /*00d8*/ 	.byte	0x04, 0x17
        /*00da*/ 	.short	(.L_37 - .L_36)
.L_36:
        /*00dc*/ 	.word	0x00000000
        /*00e0*/ 	.short	0x0000
        /*00e2*/ 	.short	0x0000
        /*00e4*/ 	.byte	0x00, 0xf4, 0x21, 0x00


	//----- nvinfo : EIATTR_SPARSE_MMA_MASK
	.align		4
.L_37:
        /*00e8*/ 	.byte	0x03, 0x50
        /*00ea*/ 	.short	0x0000


	//----- nvinfo : EIATTR_MAXREG_COUNT
	.align		4
        /*00ec*/ 	.byte	0x03, 0x1b
        /*00ee*/ 	.short	0x00ff


	//----- nvinfo : EIATTR_EXIT_INSTR_OFFSETS
	.align		4
        /*00f0*/ 	.byte	0x04, 0x1c
        /*00f2*/ 	.short	(.L_39 - .L_38)


	//   ....[0]....
.L_38:
        /*00f4*/ 	.word	0x00000cd0


	//----- nvinfo : EIATTR_REQNTID
	.align		4
.L_39:
        /*00f8*/ 	.byte	0x04, 0x10
        /*00fa*/ 	.short	(.L_41 - .L_40)
.L_40:
        /*00fc*/ 	.word	0x00000100
        /*0100*/ 	.word	0x00000001
        /*0104*/ 	.word	0x00000001


	//----- nvinfo : EIATTR_CBANK_PARAM_SIZE
	.align		4
.L_41:
        /*0108*/ 	.byte	0x03, 0x19
        /*010a*/ 	.short	0x006c


	//----- nvinfo : EIATTR_PARAM_CBANK
	.align		4
        /*010c*/ 	.byte	0x04, 0x0a
        /*010e*/ 	.short	(.L_43 - .L_42)
	.align		4
.L_42:
        /*0110*/ 	.word	index@(.nv.constant0.triton_poi_fused__unsafe_index_add_convolution_mul_relu_sub_36)
        /*0114*/ 	.short	0x0210
        /*0116*/ 	.short	0x006c


	//----- nvinfo : EIATTR_SW_WAR
	.align		4
.L_43:
        /*0118*/ 	.byte	0x04, 0x36
        /*011a*/ 	.short	(.L_45 - .L_44)
.L_44:
        /*011c*/ 	.word	0x00000008
.L_45:


//--------------------- .nv.callgraph             --------------------------
	.section	.nv.callgraph,"",@"SHT_CUDA_CALLGRAPH"
	.align	4
	.sectionentsize	8
	.align		4
        /*0000*/ 	.word	0x00000000
	.align		4
        /*0004*/ 	.word	0xffffffff
	.align		4
        /*0008*/ 	.word	0x00000000
	.align		4
        /*000c*/ 	.word	0xfffffffe
	.align		4
        /*0010*/ 	.word	0x00000000
	.align		4
        /*0014*/ 	.word	0xfffffffd
	.align		4
        /*0018*/ 	.word	0x00000000
	.align		4
        /*001c*/ 	.word	0xfffffffc


//--------------------- .text.triton_poi_fused__unsafe_index_add_convolution_mul_relu_sub_36 --------------------------
	.section	.text.triton_poi_fused__unsafe_index_add_convolution_mul_relu_sub_36,"ax",@progbits
	.align	128
        .global         triton_poi_fused__unsafe_index_add_convolution_mul_relu_sub_36
        .type           triton_poi_fused__unsafe_index_add_convolution_mul_relu_sub_36,@function
        .size           triton_poi_fused__unsafe_index_add_convolution_mul_relu_sub_36,(.L_x_1 - triton_poi_fused__unsafe_index_add_convolution_mul_relu_sub_36)
        .other          triton_poi_fused__unsafe_index_add_convolution_mul_relu_sub_36,@"STO_CUDA_ENTRY STV_DEFAULT"
triton_poi_fused__unsafe_index_add_convolution_mul_relu_sub_36:
.text.triton_poi_fused__unsafe_index_add_convolution_mul_relu_sub_36:
[----:B------:R-:W-:Y:S01]  /*0000*/  LDC R1, c[0x0][0x28] ;  /* 0x00000a00ff017b82 */ /* 0x000fe20000000800 */
[----:B------:R-:W1:Y:S07]  /*0010*/  S2R R2, SR_TID.X ;  /* 0x0000000000027919 */ /* 0x000e6e0000002100 */
[----:B------:R-:W2:Y:S01]  /*0020*/  LDC.64 R14, c[0x0][0x218] ;  /* 0x00008600ff0e7b82 */ /* 0x000ea20000000a00 */
[----:B------:R-:W-:Y:S01]  /*0030*/  ULDC.64 UR4, c[0x0][0x208] ;  /* 0x0000820000047ab9 */ /* 0x000fe20000000a00 */
[----:B------:R-:W-:Y:S01]  /*0040*/  ULDC.64 UR6, c[0x0][0x228] ;  /* 0x00008a0000067ab9 */ /* 0x000fe20000000a00 */
[----:B------:R-:W3:Y:S01]  /*0050*/  S2R R0, SR_CTAID.X ;  /* 0x0000000000007919 */ /* 0x000ee20000002500 */
[----:B------:R-:W-:-:S04]  /*0060*/  ULDC.64 UR8, c[0x0][0x238] ;  /* 0x00008e0000087ab9 */ /* 0x000fc80000000a00 */
[----:B------:R-:W4:Y:S08]  /*0070*/  LDC.64 R4, c[0x0][0x220] ;  /* 0x00008800ff047b82 */ /* 0x000f300000000a00 */
[----:B------:R-:W5:Y:S08]  /*0080*/  LDC.64 R12, c[0x0][0x240] ;  /* 0x00009000ff0c7b82 */ /* 0x000f700000000a00 */
[----:B------:R-:W4:Y:S01]  /*0090*/  LDC.64 R8, c[0x0][0x248] ;  /* 0x00009200ff087b82 */ /* 0x000f220000000a00 */
[----:B-1----:R-:W-:-:S05]  /*00a0*/  IMAD.SHL.U32 R2, R2, 0x2, RZ ;  /* 0x0000000202027824 */ /* 0x002fca00078e00ff */
[----:B------:R-:W-:-:S05]  /*00b0*/  LOP3.LUT R3, R2, 0x1fe, RZ, 0xc0, !PT ;  /* 0x000001fe02037812 */ /* 0x000fca00078ec0ff */
[----:B---3--:R-:W-:-:S05]  /*00c0*/  IMAD R3, R0, 0x200, R3 ;  /* 0x0000020000037824 */ /* 0x008fca00078e0203 */
[----:B------:R-:W-:-:S04]  /*00d0*/  SHF.R.S32.HI R2, RZ, 0x1f, R3 ;  /* 0x0000001fff027819 */ /* 0x000fc80000011403 */
[----:B------:R-:W-:-:S04]  /*00e0*/  LEA.HI R2, R2, R3, RZ, 0x4 ;  /* 0x0000000302027211 */ /* 0x000fc800078f20ff */
[----:B------:R-:W-:Y:S02]  /*00f0*/  SHF.R.S32.HI R27, RZ, 0x4, R2 ;  /* 0x00000004ff1b7819 */ /* 0x000fe40000011402 */
[----:B------:R-:W-:Y:S02]  /*0100*/  LOP3.LUT R2, R2, 0xfffffff0, RZ, 0xc0, !PT ;  /* 0xfffffff002027812 */ /* 0x000fe400078ec0ff */
[----:B------:R-:W-:-:S04]  /*0110*/  LEA.HI R6, R27, R27, RZ, 0x4 ;  /* 0x0000001b1b067211 */ /* 0x000fc800078f20ff */
[----:B------:R-:W-:-:S05]  /*0120*/  LOP3.LUT R6, R6, 0xfffffff0, RZ, 0xc0, !PT ;  /* 0xfffffff006067812 */ /* 0x000fca00078ec0ff */
[----:B------:R-:W-:-:S04]  /*0130*/  IMAD.IADD R27, R27, 0x1, -R6 ;  /* 0x000000011b1b7824 */ /* 0x000fc800078e0a06 */
[----:B--2---:R-:W-:-:S04]  /*0140*/  IMAD.WIDE R14, R27, 0x8, R14 ;  /* 0x000000081b0e7825 */ /* 0x004fc800078e020e */
[----:B------:R-:W-:Y:S02]  /*0150*/  IMAD.IADD R17, R3, 0x1, -R2 ;  /* 0x0000000103117824 */ /* 0x000fe400078e0a02 */
[----:B------:R-:W2:Y:S01]  /*0160*/  LDG.E.EL.64 R14, desc[UR4][R14.64] ;  /* 0x000000040e0e7981 */ /* 0x000ea2000c2e1b00 */
[----:B-----5:R-:W-:-:S04]  /*0170*/  IMAD.WIDE R12, R27, 0x8, R12 ;  /* 0x000000081b0c7825 */ /* 0x020fc800078e020c */
[C---:B----4-:R-:W-:Y:S02]  /*0180*/  IMAD.WIDE R4, R17.reuse, 0x8, R4 ;  /* 0x0000000811047825 */ /* 0x050fe400078e0204 */
[----:B------:R-:W3:Y:S04]  /*0190*/  LDG.E.EL.64 R12, desc[UR4][R12.64] ;  /* 0x000000040c0c7981 */ /* 0x000ee8000c2e1b00 */
[----:B------:R-:W4:Y:S01]  /*01a0*/  LDG.E.EL.128 R4, desc[UR4][R4.64] ;  /* 0x0000000404047981 */ /* 0x000f22000c2e1d00 */
[----:B0-----:R-:W-:-:S06]  /*01b0*/  IMAD.WIDE R8, R17, 0x8, R8 ;  /* 0x0000000811087825 */ /* 0x001fcc00078e0208 */
[----:B------:R-:W5:Y:S01]  /*01c0*/  LDG.E.EL.128 R8, desc[UR4][R8.64] ;  /* 0x0000000408087981 */ /* 0x000f62000c2e1d00 */
[----:B------:R-:W-:-:S04]  /*01d0*/  SHF.R.S32.HI R0, RZ, 0x16, R0 ;  /* 0x00000016ff007819 */ /* 0x000fc80000011400 */
[----:B------:R-:W-:-:S04]  /*01e0*/  SGXT R0, R0, 0x1 ;  /* 0x000000010000781a */ /* 0x000fc80000000200 */
[----:B------:R-:W-:-:S04]  /*01f0*/  LEA.HI R0, R0, R3, RZ, 0x8 ;  /* 0x0000000300007211 */ /* 0x000fc800078f40ff */
[----:B------:R-:W-:-:S05]  /*0200*/  SHF.R.S32.HI R19, RZ, 0x8, R0 ;  /* 0x00000008ff137819 */ /* 0x000fca0000011400 */
[----:B------:R-:W-:-:S05]  /*0210*/  IMAD.SHL.U32 R23, R19, 0x40, RZ ;  /* 0x0000004013177824 */ /* 0x000fca00078e00ff */
[----:B------:R-:W-:Y:S02]  /*0220*/  SHF.R.S32.HI R22, RZ, 0x1f, R23 ;  /* 0x0000001fff167819 */ /* 0x000fe40000011417 */
[----:B--2---:R-:W-:-:S04]  /*0230*/  SHF.R.U32.HI R21, RZ, 0x1c, R15 ;  /* 0x0000001cff157819 */ /* 0x004fc8000001160f */
[----:B------:R-:W-:Y:S02]  /*0240*/  LOP3.LUT R21, R21, 0x8, RZ, 0xc0, !PT ;  /* 0x0000000815157812 */ /* 0x000fe400078ec0ff */
[----:B---3--:R-:W-:Y:S02]  /*0250*/  SHF.R.U32.HI R0, RZ, 0x1c, R13 ;  /* 0x0000001cff007819 */ /* 0x008fe4000001160d */
[----:B------:R-:W-:Y:S02]  /*0260*/  IADD3 R16, P0, R14, R21, RZ ;  /* 0x000000150e107210 */ /* 0x000fe40007f1e0ff */
[----:B----4-:R-:W-:Y:S02]  /*0270*/  SHF.R.U32.HI R21, RZ, 0x1c, R5 ;  /* 0x0000001cff157819 */ /* 0x010fe40000011605 */
[----:B------:R-:W-:Y:S01]  /*0280*/  LEA R18, P1, R16, R23, 0x3 ;  /* 0x0000001710127211 */ /* 0x000fe200078218ff */
[----:B------:R-:W-:Y:S01]  /*0290*/  IMAD.X R25, RZ, RZ, R15, P0 ;  /* 0x000000ffff197224 */ /* 0x000fe200000e060f */
[----:B------:R-:W-:-:S02]  /*02a0*/  LOP3.LUT R21, R21, 0x8, RZ, 0xc0, !PT ;  /* 0x0000000815157812 */ /* 0x000fc400078ec0ff */
[----:B------:R-:W-:Y:S02]  /*02b0*/  LOP3.LUT R15, R0, 0x8, RZ, 0xc0, !PT ;  /* 0x00000008000f7812 */ /* 0x000fe400078ec0ff */
[----:B------:R-:W-:Y:S02]  /*02c0*/  IADD3 R0, P0, R4, R21, RZ ;  /* 0x0000001504007210 */ /* 0x000fe40007f1e0ff */
[----:B------:R-:W-:Y:S02]  /*02d0*/  IADD3 R2, P2, R12, R15, RZ ;  /* 0x0000000f0c027210 */ /* 0x000fe40007f5e0ff */
[----:B------:R-:W-:Y:S01]  /*02e0*/  LEA.HI.X R16, R16, R22, R25, 0x3, P1 ;  /* 0x0000001610107211 */ /* 0x000fe200008f1c19 */
[----:B------:R-:W-:Y:S01]  /*02f0*/  IMAD.X R5, RZ, RZ, R5, P0 ;  /* 0x000000ffff057224 */ /* 0x000fe200000e0605 */
[----:B------:R-:W-:Y:S01]  /*0300*/  IADD3 R28, P0, R18, R0, RZ ;  /* 0x00000000121c7210 */ /* 0x000fe20007f1e0ff */
[----:B------:R-:W-:Y:S01]  /*0310*/  IMAD.X R13, RZ, RZ, R13, P2 ;  /* 0x000000ffff0d7224 */ /* 0x000fe200010e060d */
[----:B------:R-:W-:-:S02]  /*0320*/  LEA R23, P1, R2, R23, 0x3 ;  /* 0x0000001702177211 */ /* 0x000fc400078218ff */
[----:B------:R-:W-:Y:S01]  /*0330*/  SHF.R.U32.HI R4, RZ, 0x1c, R7 ;  /* 0x0000001cff047819 */ /* 0x000fe20000011607 */
[----:B------:R-:W-:Y:S01]  /*0340*/  IMAD.X R15, R16, 0x1, R5, P0 ;  /* 0x00000001100f7824 */ /* 0x000fe200000e0605 */
[C---:B------:R-:W-:Y:S02]  /*0350*/  LEA.HI R12, R19.reuse, R19, RZ, 0x8 ;  /* 0x00000013130c7211 */ /* 0x040fe400078f40ff */
[----:B------:R-:W-:Y:S02]  /*0360*/  LEA.HI.X R22, R2, R22, R13, 0x3, P1 ;  /* 0x0000001602167211 */ /* 0x000fe400008f1c0d */
[----:B------:R-:W-:Y:S02]  /*0370*/  LOP3.LUT R13, R4, 0x8, RZ, 0xc0, !PT ;  /* 0x00000008040d7812 */ /* 0x000fe400078ec0ff */
[----:B------:R-:W-:Y:S02]  /*0380*/  LOP3.LUT R12, R12, 0xffffff00, RZ, 0xc0, !PT ;  /* 0xffffff000c0c7812 */ /* 0x000fe400078ec0ff */
[C---:B------:R-:W-:Y:S01]  /*0390*/  SHF.L.U64.HI R4, R28.reuse, 0x2, R15 ;  /* 0x000000021c047819 */ /* 0x040fe2000001020f */
[----:B------:R-:W-:Y:S01]  /*03a0*/  IMAD.SHL.U32 R28, R28, 0x4, RZ ;  /* 0x000000041c1c7824 */ /* 0x000fe200078e00ff */
[----:B------:R-:W-:Y:S01]  /*03b0*/  IADD3 R14, P2, R23, R0, RZ ;  /* 0x00000000170e7210 */ /* 0x000fe20007f5e0ff */
[----:B------:R-:W-:Y:S01]  /*03c0*/  IMAD.IADD R19, R19, 0x1, -R12 ;  /* 0x0000000113137824 */ /* 0x000fe200078e0a0c */
[----:B------:R-:W-:-:S02]  /*03d0*/  IADD3 R2, P0, R6, R13, RZ ;  /* 0x0000000d06027210 */ /* 0x000fc40007f1e0ff */
[----:B------:R-:W-:Y:S01]  /*03e0*/  IADD3 R12, P1, R28, UR6, RZ ;  /* 0x000000061c0c7c10 */ /* 0x000fe2000ff3e0ff */
[----:B------:R-:W-:Y:S01]  /*03f0*/  IMAD.X R5, R22, 0x1, R5, P2 ;  /* 0x0000000116057824 */ /* 0x000fe200010e0605 */
[----:B------:R-:W-:Y:S01]  /*0400*/  IADD3 R28, P2, R28, UR8, RZ ;  /* 0x000000081c1c7c10 */ /* 0x000fe2000ff5e0ff */
[C---:B------:R-:W-:Y:S01]  /*0410*/  IMAD.SHL.U32 R20, R14.reuse, 0x4, RZ ;  /* 0x000000040e147824 */ /* 0x040fe200078e00ff */
[----:B------:R-:W-:Y:S01]  /*0420*/  IADD3.X R13, R4, UR7, RZ, P1, !PT ;  /* 0x00000007040d7c10 */ /* 0x000fe20008ffe4ff */
[----:B------:R-:W-:Y:S01]  /*0430*/  IMAD.X R0, RZ, RZ, R7, P0 ;  /* 0x000000ffff007224 */ /* 0x000fe200000e0607 */
[----:B------:R-:W-:Y:S02]  /*0440*/  SHF.L.U64.HI R6, R14, 0x2, R5 ;  /* 0x000000020e067819 */ /* 0x000fe40000010205 */
[----:B------:R-:W-:Y:S01]  /*0450*/  IADD3 R24, P1, R20, UR6, RZ ;  /* 0x0000000614187c10 */ /* 0x000fe2000ff3e0ff */
[----:B------:R-:W2:Y:S01]  /*0460*/  LDG.E.EL R5, desc[UR4][R12.64] ;  /* 0x000000040c057981 */ /* 0x000ea2000c2e1900 */
[----:B------:R-:W-:-:S02]  /*0470*/  IADD3.X R29, R4, UR9, RZ, P2, !PT ;  /* 0x00000009041d7c10 */ /* 0x000fc400097fe4ff */
[----:B------:R-:W-:Y:S02]  /*0480*/  IADD3.X R25, R6, UR7, RZ, P1, !PT ;  /* 0x0000000706197c10 */ /* 0x000fe40008ffe4ff */
[----:B------:R-:W-:Y:S01]  /*0490*/  IADD3 R14, P0, R18, R2, RZ ;  /* 0x00000002120e7210 */ /* 0x000fe20007f1e0ff */
[----:B------:R0:W3:Y:S01]  /*04a0*/  LDG.E.EL R4, desc[UR4][R28.64] ;  /* 0x000000041c047981 */ /* 0x0000e2000c2e1900 */
[----:B------:R-:W-:-:S03]  /*04b0*/  IADD3 R20, P2, R20, UR8, RZ ;  /* 0x0000000814147c10 */ /* 0x000fc6000ff5e0ff */
[----:B------:R1:W4:Y:S01]  /*04c0*/  LDG.E.EL R7, desc[UR4][R24.64] ;  /* 0x0000000418077981 */ /* 0x000322000c2e1900 */
[--C-:B------:R-:W-:Y:S02]  /*04d0*/  IMAD.X R15, R16, 0x1, R0.reuse, P0 ;  /* 0x00000001100f7824 */ /* 0x100fe400000e0600 */
[C---:B0-----:R-:W-:Y:S01]  /*04e0*/  IMAD.SHL.U32 R28, R14.reuse, 0x4, RZ ;  /* 0x000000040e1c7824 */ /* 0x041fe200078e00ff */
[----:B-1----:R-:W-:Y:S02]  /*04f0*/  IADD3 R24, P1, R23, R2, RZ ;  /* 0x0000000217187210 */ /* 0x002fe40007f3e0ff */
[----:B------:R-:W-:Y:S02]  /*0500*/  IADD3.X R21, R6, UR9, RZ, P2, !PT ;  /* 0x0000000906157c10 */ /* 0x000fe400097fe4ff */
[----:B------:R-:W-:Y:S01]  /*0510*/  SHF.L.U64.HI R26, R14, 0x2, R15 ;  /* 0x000000020e1a7819 */ /* 0x000fe2000001020f */
[----:B------:R-:W-:Y:S01]  /*0520*/  IMAD.X R2, R22, 0x1, R0, P1 ;  /* 0x0000000116027824 */ /* 0x000fe200008e0600 */
[----:B------:R-:W-:Y:S01]  /*0530*/  IADD3 R12, P0, R28, UR6, RZ ;  /* 0x000000061c0c7c10 */ /* 0x000fe2000ff1e0ff */
[----:B------:R-:W0:Y:S01]  /*0540*/  LDC.64 R14, c[0x0][0x230] ;  /* 0x00008c00ff0e7b82 */ /* 0x000e220000000a00 */
[----:B------:R-:W-:Y:S01]  /*0550*/  IADD3 R28, P1, R28, UR8, RZ ;  /* 0x000000081c1c7c10 */ /* 0x000fe2000ff3e0ff */
[C---:B------:R-:W-:Y:S01]  /*0560*/  IMAD.SHL.U32 R25, R24.reuse, 0x4, RZ ;  /* 0x0000000418197824 */ /* 0x040fe200078e00ff */
[----:B------:R1:W2:Y:S01]  /*0570*/  LDG.E.EL R6, desc[UR4][R20.64] ;  /* 0x0000000414067981 */ /* 0x0002a2000c2e1900 */
[----:B------:R-:W-:-:S02]  /*0580*/  SHF.L.U64.HI R2, R24, 0x2, R2 ;  /* 0x0000000218027819 */ /* 0x000fc40000010202 */
[----:B------:R-:W-:Y:S02]  /*0590*/  IADD3.X R29, R26, UR9, RZ, P1, !PT ;  /* 0x000000091a1d7c10 */ /* 0x000fe40008ffe4ff */
[----:B------:R-:W-:Y:S02]  /*05a0*/  IADD3.X R13, R26, UR7, RZ, P0, !PT ;  /* 0x000000071a0d7c10 */ /* 0x000fe400087fe4ff */
[----:B-----5:R-:W-:Y:S02]  /*05b0*/  SHF.R.U32.HI R26, RZ, 0x1c, R9 ;  /* 0x0000001cff1a7819 */ /* 0x020fe40000011609 */
[----:B-1----:R-:W-:Y:S01]  /*05c0*/  IADD3 R20, P1, R25, UR8, RZ ;  /* 0x0000000819147c10 */ /* 0x002fe2000ff3e0ff */
[----:B------:R-:W5:Y:S01]  /*05d0*/  LDG.E.EL R0, desc[UR4][R12.64] ;  /* 0x000000040c007981 */ /* 0x000f62000c2e1900 */
[----:B------:R-:W-:Y:S02]  /*05e0*/  IADD3 R24, P0, R25, UR6, RZ ;  /* 0x0000000619187c10 */ /* 0x000fe4000ff1e0ff */
[----:B------:R-:W-:-:S02]  /*05f0*/  IADD3.X R21, R2, UR9, RZ, P1, !PT ;  /* 0x0000000902157c10 */ /* 0x000fc40008ffe4ff */
[----:B------:R-:W-:Y:S02]  /*0600*/  LOP3.LUT R26, R26, 0x8, RZ, 0xc0, !PT ;  /* 0x000000081a1a7812 */ /* 0x000fe400078ec0ff */
[----:B------:R-:W-:Y:S02]  /*0610*/  IADD3.X R25, R2, UR7, RZ, P0, !PT ;  /* 0x0000000702197c10 */ /* 0x000fe400087fe4ff */
[----:B------:R-:W-:Y:S01]  /*0620*/  IADD3 R26, P0, R8, R26, RZ ;  /* 0x0000001a081a7210 */ /* 0x000fe20007f1e0ff */
[----:B------:R1:W2:Y:S04]  /*0630*/  LDG.E.EL R12, desc[UR4][R20.64] ;  /* 0x00000004140c7981 */ /* 0x0002a8000c2e1900 */
[----:B------:R0:W2:Y:S01]  /*0640*/  LDG.E.EL R13, desc[UR4][R28.64] ;  /* 0x000000041c0d7981 */ /* 0x0000a2000c2e1900 */
[----:B------:R-:W-:-:S02]  /*0650*/  IMAD.X R9, RZ, RZ, R9, P0 ;  /* 0x000000ffff097224 */ /* 0x000fc400000e0609 */
[----:B0-----:R-:W-:Y:S01]  /*0660*/  IMAD.WIDE R14, R19, 0x4, R14 ;  /* 0x00000004130e7825 */ /* 0x001fe200078e020e */
[----:B------:R0:W2:Y:S01]  /*0670*/  LDG.E.EL R2, desc[UR4][R24.64] ;  /* 0x0000000418027981 */ /* 0x0000a2000c2e1900 */
[----:B-1----:R-:W-:-:S04]  /*0680*/  SHF.R.U32.HI R20, RZ, 0x1c, R11 ;  /* 0x0000001cff147819 */ /* 0x002fc8000001160b */
[----:B------:R-:W-:Y:S02]  /*0690*/  LOP3.LUT R8, R20, 0x8, RZ, 0xc0, !PT ;  /* 0x0000000814087812 */ /* 0x000fe400078ec0ff */
[----:B------:R-:W-:Y:S02]  /*06a0*/  IADD3 R29, P1, R26, R23, RZ ;  /* 0x000000171a1d7210 */ /* 0x000fe40007f3e0ff */
[----:B------:R-:W-:Y:S02]  /*06b0*/  IADD3 R28, P0, R10, R8, RZ ;  /* 0x000000080a1c7210 */ /* 0x000fe40007f1e0ff */
[----:B------:R-:W-:Y:S01]  /*06c0*/  IADD3 R26, P2, R26, R18, RZ ;  /* 0x000000121a1a7210 */ /* 0x000fe20007f5e0ff */
[----:B------:R-:W-:Y:S01]  /*06d0*/  IMAD.X R10, R9, 0x1, R22, P1 ;  /* 0x00000001090a7824 */ /* 0x000fe200008e0616 */
[----:B------:R1:W2:Y:S01]  /*06e0*/  LDG.E.EL R8, desc[UR4][R14.64] ;  /* 0x000000040e087981 */ /* 0x0002a2000c2e1900 */
[C---:B------:R-:W-:Y:S02]  /*06f0*/  IMAD.SHL.U32 R20, R29.reuse, 0x4, RZ ;  /* 0x000000041d147824 */ /* 0x040fe400078e00ff */
[----:B0-----:R-:W-:Y:S01]  /*0700*/  IMAD.X R25, RZ, RZ, R11, P0 ;  /* 0x000000ffff197224 */ /* 0x001fe200000e060b */
[----:B------:R-:W-:-:S02]  /*0710*/  SHF.L.U64.HI R21, R29, 0x2, R10 ;  /* 0x000000021d157819 */ /* 0x000fc4000001020a */
[----:B------:R-:W-:Y:S01]  /*0720*/  IADD3 R10, P1, R20, UR6, RZ ;  /* 0x00000006140a7c10 */ /* 0x000fe2000ff3e0ff */
[--C-:B------:R-:W-:Y:S01]  /*0730*/  IMAD.X R9, R9, 0x1, R16.reuse, P2 ;  /* 0x0000000109097824 */ /* 0x100fe200010e0610 */
[----:B------:R-:W-:Y:S02]  /*0740*/  IADD3 R18, P3, R28, R18, RZ ;  /* 0x000000121c127210 */ /* 0x000fe40007f7e0ff */
[----:B-1----:R-:W-:Y:S01]  /*0750*/  IADD3 R14, P0, R28, R23, RZ ;  /* 0x000000171c0e7210 */ /* 0x002fe20007f1e0ff */
[C---:B------:R-:W-:Y:S01]  /*0760*/  IMAD.SHL.U32 R24, R26.reuse, 0x4, RZ ;  /* 0x000000041a187824 */ /* 0x040fe200078e00ff */
[----:B------:R-:W-:Y:S01]  /*0770*/  IADD3.X R11, R21, UR7, RZ, P1, !PT ;  /* 0x00000007150b7c10 */ /* 0x000fe20008ffe4ff */
[C---:B------:R-:W-:Y:S02]  /*0780*/  IMAD.X R15, R25.reuse, 0x1, R16, P3 ;  /* 0x00000001190f7824 */ /* 0x040fe400018e0610 */
[----:B------:R-:W-:Y:S01]  /*0790*/  IMAD.X R23, R25, 0x1, R22, P0 ;  /* 0x0000000119177824 */ /* 0x000fe200000e0616 */
[----:B------:R-:W-:-:S02]  /*07a0*/  SHF.L.U64.HI R16, R26, 0x2, R9 ;  /* 0x000000021a107819 */ /* 0x000fc40000010209 */
[----:B------:R0:W3:Y:S01]  /*07b0*/  LDG.E.EL R9, desc[UR4][R10.64] ;  /* 0x000000040a097981 */ /* 0x0000e2000c2e1900 */
[----:B------:R-:W-:Y:S02]  /*07c0*/  IADD3 R22, P1, R24, UR6, RZ ;  /* 0x0000000618167c10 */ /* 0x000fe4000ff3e0ff */
[----:B------:R-:W-:Y:S02]  /*07d0*/  IADD3 R20, P0, R20, UR8, RZ ;  /* 0x0000000814147c10 */ /* 0x000fe4000ff1e0ff */
[----:B------:R-:W-:Y:S02]  /*07e0*/  IADD3 R24, P2, R24, UR8, RZ ;  /* 0x0000000818187c10 */ /* 0x000fe4000ff5e0ff */
[C---:B0-----:R-:W-:Y:S01]  /*07f0*/  SHF.L.U64.HI R11, R14.reuse, 0x2, R23 ;  /* 0x000000020e0b7819 */ /* 0x041fe20000010217 */
[----:B------:R-:W-:Y:S01]  /*0800*/  IMAD.SHL.U32 R14, R14, 0x4, RZ ;  /* 0x000000040e0e7824 */ /* 0x000fe200078e00ff */
[----:B------:R-:W-:Y:S02]  /*0810*/  IADD3.X R21, R21, UR9, RZ, P0, !PT ;  /* 0x0000000915157c10 */ /* 0x000fe400087fe4ff */
[----:B------:R-:W-:-:S02]  /*0820*/  IADD3.X R23, R16, UR7, RZ, P1, !PT ;  /* 0x0000000710177c10 */ /* 0x000fc40008ffe4ff */
[----:B------:R-:W-:Y:S01]  /*0830*/  IADD3.X R25, R16, UR9, RZ, P2, !PT ;  /* 0x0000000910197c10 */ /* 0x000fe200097fe4ff */
[----:B------:R0:W3:Y:S01]  /*0840*/  LDG.E.EL R26, desc[UR4][R20.64] ;  /* 0x00000004141a7981 */ /* 0x0000e2000c2e1900 */
[----:B------:R-:W-:Y:S02]  /*0850*/  IADD3 R28, P0, R14, UR6, RZ ;  /* 0x000000060e1c7c10 */ /* 0x000fe4000ff1e0ff */
[----:B------:R-:W-:Y:S01]  /*0860*/  IADD3 R10, P1, R14, UR8, RZ ;  /* 0x000000080e0a7c10 */ /* 0x000fe2000ff3e0ff */
[----:B------:R-:W3:Y:S01]  /*0870*/  LDG.E.EL R24, desc[UR4][R24.64] ;  /* 0x0000000418187981 */ /* 0x000ee2000c2e1900 */
[C---:B------:R-:W-:Y:S02]  /*0880*/  SHF.L.U64.HI R16, R18.reuse, 0x2, R15 ;  /* 0x0000000212107819 */ /* 0x040fe4000001020f */
[----:B------:R-:W1:Y:S01]  /*0890*/  LDC.64 R14, c[0x0][0x258] ;  /* 0x00009600ff0e7b82 */ /* 0x000e620000000a00 */
[----:B------:R-:W-:Y:S01]  /*08a0*/  IMAD.SHL.U32 R18, R18, 0x4, RZ ;  /* 0x0000000412127824 */ /* 0x000fe200078e00ff */
[----:B------:R-:W-:Y:S01]  /*08b0*/  IADD3.X R29, R11, UR7, RZ, P0, !PT ;  /* 0x000000070b1d7c10 */ /* 0x000fe200087fe4ff */
[----:B------:R-:W3:Y:S01]  /*08c0*/  LDG.E.EL R23, desc[UR4][R22.64] ;  /* 0x0000000416177981 */ /* 0x000ee2000c2e1900 */
[----:B------:R-:W-:-:S02]  /*08d0*/  IADD3.X R11, R11, UR9, RZ, P1, !PT ;  /* 0x000000090b0b7c10 */ /* 0x000fc40008ffe4ff */
[----:B0-----:R-:W-:Y:S01]  /*08e0*/  IADD3 R20, P0, R18, UR6, RZ ;  /* 0x0000000612147c10 */ /* 0x001fe2000ff1e0ff */
[----:B------:R0:W3:Y:S03]  /*08f0*/  LDG.E.EL R25, desc[UR4][R28.64] ;  /* 0x000000041c197981 */ /* 0x0000e6000c2e1900 */
[----:B------:R-:W-:Y:S01]  /*0900*/  IADD3.X R21, R16, UR7, RZ, P0, !PT ;  /* 0x0000000710157c10 */ /* 0x000fe200087fe4ff */
[----:B------:R0:W3:Y:S02]  /*0910*/  LDG.E.EL R22, desc[UR4][R10.64] ;  /* 0x000000040a167981 */ /* 0x0000e4000c2e1900 */
[----:B0-----:R-:W-:-:S03]  /*0920*/  IADD3 R28, P0, R18, UR8, RZ ;  /* 0x00000008121c7c10 */ /* 0x001fc6000ff1e0ff */
[----:B------:R-:W3:Y:S01]  /*0930*/  LDG.E.EL R21, desc[UR4][R20.64] ;  /* 0x0000000414157981 */ /* 0x000ee2000c2e1900 */
[----:B------:R-:W-:Y:S01]  /*0940*/  IADD3.X R29, R16, UR9, RZ, P0, !PT ;  /* 0x00000009101d7c10 */ /* 0x000fe200087fe4ff */
[----:B------:R-:W0:Y:S04]  /*0950*/  LDC.64 R10, c[0x0][0x268] ;  /* 0x00009a00ff0a7b82 */ /* 0x000e280000000a00 */
[----:B------:R1:W3:Y:S02]  /*0960*/  LDG.E.EL R20, desc[UR4][R28.64] ;  /* 0x000000041c147981 */ /* 0x0002e4000c2e1900 */
[----:B-1----:R-:W-:Y:S02]  /*0970*/  IMAD.WIDE R28, R27, 0x4, R14 ;  /* 0x000000041b1c7825 */ /* 0x002fe400078e020e */
[----:B------:R-:W1:Y:S03]  /*0980*/  LDC.64 R14, c[0x0][0x250] ;  /* 0x00009400ff0e7b82 */ /* 0x000e660000000a00 */
[----:B------:R-:W3:Y:S01]  /*0990*/  LDG.E.EL R18, desc[UR4][R28.64] ;  /* 0x000000041c127981 */ /* 0x000ee2000c2e1900 */
[----:B0-----:R-:W-:-:S05]  /*09a0*/  IMAD.WIDE R10, R19, 0x4, R10 ;  /* 0x00000004130a7825 */ /* 0x001fca00078e020a */
[----:B------:R0:W3:Y:S02]  /*09b0*/  LDG.E.EL R19, desc[UR4][R10.64] ;  /* 0x000000040a137981 */ /* 0x0000e4000c2e1900 */
[----:B0-----:R-:W0:Y:S01]  /*09c0*/  LDC.64 R10, c[0x0][0x260] ;  /* 0x00009800ff0a7b82 */ /* 0x001e220000000a00 */
[----:B-1----:R-:W-:-:S07]  /*09d0*/  IMAD.WIDE R14, R17, 0x4, R14 ;  /* 0x00000004110e7825 */ /* 0x002fce00078e020e */
[----:B------:R-:W1:Y:S01]  /*09e0*/  LDC.64 R16, c[0x0][0x270] ;  /* 0x00009c00ff107b82 */ /* 0x000e620000000a00 */
[----:B------:R-:W3:Y:S01]  /*09f0*/  LDG.E.EL.64 R14, desc[UR4][R14.64] ;  /* 0x000000040e0e7981 */ /* 0x000ee2000c2e1b00 */
[----:B0-----:R-:W-:-:S06]  /*0a00*/  IMAD.WIDE R10, R3, 0x4, R10 ;  /* 0x00000004030a7825 */ /* 0x001fcc00078e020a */
[----:B------:R-:W3:Y:S01]  /*0a10*/  LDG.E.64 R10, desc[UR4][R10.64] ;  /* 0x000000040a0a7981 */ /* 0x000ee2000c1e1b00 */
[----:B-1----:R-:W-:-:S06]  /*0a20*/  IMAD.WIDE R16, R3, 0x4, R16 ;  /* 0x0000000403107825 */ /* 0x002fcc00078e0210 */
[----:B------:R-:W3:Y:S01]  /*0a30*/  LDG.E.64 R16, desc[UR4][R16.64] ;  /* 0x0000000410107981 */ /* 0x000ee2000c1e1b00 */
[C---:B--2---:R-:W-:Y:S01]  /*0a40*/  FADD R5, R8.reuse, R5 ;  /* 0x0000000508057221 */ /* 0x044fe20000000000 */
[C---:B----4-:R-:W-:Y:S01]  /*0a50*/  FADD R7, R8.reuse, R7 ;  /* 0x0000000708077221 */ /* 0x050fe20000000000 */
[----:B-----5:R-:W-:Y:S02]  /*0a60*/  FADD R0, R8, R0 ;  /* 0x0000000008007221 */ /* 0x020fe40000000000 */
[----:B---3--:R-:W-:Y:S01]  /*0a70*/  FADD R5, R4, R5 ;  /* 0x0000000504057221 */ /* 0x008fe20000000000 */
[----:B------:R-:W-:Y:S01]  /*0a80*/  FADD R7, R6, R7 ;  /* 0x0000000706077221 */ /* 0x000fe20000000000 */
[----:B------:R-:W-:Y:S01]  /*0a90*/  FADD R0, R13, R0 ;  /* 0x000000000d007221 */ /* 0x000fe20000000000 */
[----:B------:R-:W-:-:S04]  /*0aa0*/  FADD R9, R8, R9 ;  /* 0x0000000908097221 */ /* 0x000fc80000000000 */
[----:B------:R-:W-:Y:S01]  /*0ab0*/  FADD R26, R26, R9 ;  /* 0x000000091a1a7221 */ /* 0x000fe20000000000 */
[C---:B------:R-:W-:Y:S01]  /*0ac0*/  FADD R9, R8.reuse, R2 ;  /* 0x0000000208097221 */ /* 0x040fe20000000000 */
[C---:B------:R-:W-:Y:S01]  /*0ad0*/  FADD R23, R8.reuse, R23 ;  /* 0x0000001708177221 */ /* 0x040fe20000000000 */
[----:B------:R-:W-:-:S03]  /*0ae0*/  FADD R25, R8, R25 ;  /* 0x0000001908197221 */ /* 0x000fc60000000000 */
[----:B------:R-:W-:Y:S01]  /*0af0*/  FADD R24, R24, R23 ;  /* 0x0000001718187221 */ /* 0x000fe20000000000 */
[----:B------:R-:W-:Y:S01]  /*0b00*/  FADD R12, R12, R9 ;  /* 0x000000090c0c7221 */ /* 0x000fe20000000000 */
[----:B------:R-:W-:Y:S02]  /*0b10*/  FADD R26, -R7, R26 ;  /* 0x0000001a071a7221 */ /* 0x000fe40000000100 */
[----:B------:R-:W-:Y:S01]  /*0b20*/  FADD R24, -R5, R24 ;  /* 0x0000001805187221 */ /* 0x000fe20000000100 */
[----:B------:R-:W-:Y:S01]  /*0b30*/  FADD R25, R22, R25 ;  /* 0x0000001916197221 */ /* 0x000fe20000000000 */
[----:B------:R-:W-:Y:S02]  /*0b40*/  FADD R21, R8, R21 ;  /* 0x0000001508157221 */ /* 0x000fe40000000000 */
[----:B------:R-:W0:Y:S01]  /*0b50*/  LDC.64 R8, c[0x0][0x210] ;  /* 0x00008400ff087b82 */ /* 0x000e220000000a00 */
[----:B------:R-:W-:Y:S01]  /*0b60*/  FADD R25, -R12, R25 ;  /* 0x000000190c197221 */ /* 0x000fe20000000100 */
[----:B------:R-:W-:-:S04]  /*0b70*/  FADD R21, R20, R21 ;  /* 0x0000001514157221 */ /* 0x000fc80000000000 */
[----:B------:R-:W-:Y:S01]  /*0b80*/  FADD R21, -R0, R21 ;  /* 0x0000001500157221 */ /* 0x000fe20000000100 */
[----:B0-----:R-:W-:-:S04]  /*0b90*/  IMAD.WIDE R8, R3, 0x4, R8 ;  /* 0x0000000403087825 */ /* 0x001fc800078e0208 */
[C---:B------:R-:W-:Y:S01]  /*0ba0*/  FFMA R7, R14.reuse, R26, R7 ;  /* 0x0000001a0e077223 */ /* 0x040fe20000000007 */
[----:B------:R-:W-:Y:S01]  /*0bb0*/  FFMA R24, R14, R24, R5 ;  /* 0x000000180e187223 */ /* 0x000fe20000000005 */
[C---:B------:R-:W-:Y:S01]  /*0bc0*/  FFMA R25, R15.reuse, R25, R12 ;  /* 0x000000190f197223 */ /* 0x040fe2000000000c */
[----:B------:R-:W-:Y:S02]  /*0bd0*/  FFMA R0, R15, R21, R0 ;  /* 0x000000150f007223 */ /* 0x000fe40000000000 */
[----:B------:R-:W-:Y:S02]  /*0be0*/  FADD R24, -R7, R24 ;  /* 0x0000001807187221 */ /* 0x000fe40000000100 */
[----:B------:R-:W-:Y:S02]  /*0bf0*/  FADD R0, -R25, R0 ;  /* 0x0000000019007221 */ /* 0x000fe40000000100 */
[C---:B------:R-:W-:Y:S02]  /*0c00*/  FFMA R24, R18.reuse, R24, R7 ;  /* 0x0000001812187223 */ /* 0x040fe40000000007 */
[----:B------:R-:W-:Y:S01]  /*0c10*/  FFMA R0, R18, R0, R25 ;  /* 0x0000000012007223 */ /* 0x000fe20000000019 */
[--C-:B------:R-:W-:Y:S01]  /*0c20*/  FADD R5, R10, R19.reuse ;  /* 0x000000130a057221 */ /* 0x100fe20000000000 */
[----:B------:R-:W-:-:S03]  /*0c30*/  FADD R2, R11, R19 ;  /* 0x000000130b027221 */ /* 0x000fc60000000000 */
[----:B------:R-:W-:Y:S01]  /*0c40*/  FADD R5, R16, R5 ;  /* 0x0000000510057221 */ /* 0x000fe20000000000 */
[----:B------:R-:W-:-:S04]  /*0c50*/  FADD R17, R17, R2 ;  /* 0x0000000211117221 */ /* 0x000fc80000000000 */
[----:B------:R-:W-:Y:S01]  /*0c60*/  FSETP.GEU.AND P0, PT, R5, -R24, PT ;  /* 0x800000180500720b */ /* 0x000fe20003f0e000 */
[----:B------:R-:W-:Y:S01]  /*0c70*/  FADD R5, R24, R5 ;  /* 0x0000000518057221 */ /* 0x000fe20000000000 */
[----:B------:R-:W-:Y:S01]  /*0c80*/  FADD R2, R0, R17 ;  /* 0x0000001100027221 */ /* 0x000fe20000000000 */
[----:B------:R-:W-:-:S03]  /*0c90*/  FSETP.GEU.AND P1, PT, R17, -R0, PT ;  /* 0x800000001100720b */ /* 0x000fc60003f2e000 */
[----:B------:R-:W-:Y:S02]  /*0ca0*/  FSEL R4, R5, RZ, P0 ;  /* 0x000000ff05047208 */ /* 0x000fe40000000000 */
[----:B------:R-:W-:-:S05]  /*0cb0*/  FSEL R5, R2, RZ, P1 ;  /* 0x000000ff02057208 */ /* 0x000fca0000800000 */
[----:B------:R-:W-:Y:S01]  /*0cc0*/  STG.E.64 desc[UR4][R8.64], R4 ;  /* 0x0000000408007986 */ /* 0x000fe2000c101b04 */
[----:B------:R-:W-:Y:S05]  /*0cd0*/  EXIT ;  /* 0x000000000000794d */ /* 0x000fea0003800000 */
.L_x_0:
[----:B------:R-:W-:-:S00]  /*0ce0*/  BRA `(.L_x_0) ;  /* 0xfffffffc00fc7947 */ /* 0x000fc0000383ffff */
[----:B------:R-:W-:-:S00]  /*0cf0*/  NOP ;  /* 0x0000000000007918 */ /* 0x000fc00000000000 */
        /* <DEDUP_REMOVED lines=8> */
.L_x_1:


//--------------------- .nv.constant0.triton_poi_fused__unsafe_index_add_convolution_mul_relu_sub_36 --------------------------
	.section	.nv.constant0.triton_poi_fused__unsafe_index_add_convolution_mul_relu_sub_36,"a",@progbits
	.sectionflags	@""
	.align	4
.nv.constant0.triton_poi_fused__unsafe_index_add_convolution_mul_relu_sub_36:
	.zero		636
